//
// Generated by NVIDIA NVVM Compiler
//
// Compiler Build ID: CL-36424714
// Cuda compilation tools, release 13.0, V13.0.88
// Based on NVVM 20.0.0
//

.version 9.0
.target sm_100
.address_size 64

	// .globl	_Z9transposePiS_ii
// _ZZ9transposePiS_iiE4temp has been demoted
.extern .shared .align 16 .b8 temp[];

.visible .entry _Z9transposePiS_ii(
	.param .u64 .ptr .align 1 _Z9transposePiS_ii_param_0,
	.param .u64 .ptr .align 1 _Z9transposePiS_ii_param_1,
	.param .u32 _Z9transposePiS_ii_param_2,
	.param .u32 _Z9transposePiS_ii_param_3
)
{
	.reg .pred 	%p<7>;
	.reg .b32 	%r<31>;
	.reg .b64 	%rd<9>;
	// demoted variable
	.shared .align 4 .b8 _ZZ9transposePiS_iiE4temp[4096];
	ld.param.u64 	%rd1, [_Z9transposePiS_ii_param_0];
	ld.param.u64 	%rd2, [_Z9transposePiS_ii_param_1];
	ld.param.u32 	%r9, [_Z9transposePiS_ii_param_2];
	ld.param.u32 	%r11, [_Z9transposePiS_ii_param_3];
	mov.u32 	%r12, %ctaid.x;
	mov.u32 	%r13, %ntid.x;
	mul.lo.s32 	%r1, %r12, %r13;
	mov.u32 	%r2, %tid.x;
	add.s32 	%r3, %r1, %r2;
	mov.u32 	%r14, %ctaid.y;
	mov.u32 	%r15, %ntid.y;
	mul.lo.s32 	%r4, %r14, %r15;
	mov.u32 	%r5, %tid.y;
	add.s32 	%r16, %r4, %r5;
	setp.ge.s32 	%p1, %r3, %r9;
	setp.ge.s32 	%p2, %r16, %r11;
	or.pred  	%p3, %p1, %p2;
	@%p3 bra 	$L__BB0_2;
	cvta.to.global.u64 	%rd3, %rd2;
	mad.lo.s32 	%r17, %r9, %r16, %r3;
	mul.wide.s32 	%rd4, %r17, 4;
	add.s64 	%rd5, %rd3, %rd4;
	ld.global.u32 	%r18, [%rd5];
	shl.b32 	%r19, %r5, 7;
	mov.u32 	%r20, _ZZ9transposePiS_iiE4temp;
	add.s32 	%r21, %r20, %r19;
	shl.b32 	%r22, %r2, 2;
	add.s32 	%r23, %r21, %r22;
	st.shared.u32 	[%r23], %r18;
$L__BB0_2:
	bar.sync 	0;
	add.s32 	%r7, %r4, %r2;
	add.s32 	%r8, %r1, %r5;
	setp.ge.s32 	%p4, %r7, %r11;
	setp.ge.s32 	%p5, %r8, %r9;
	or.pred  	%p6, %p5, %p4;
	@%p6 bra 	$L__BB0_4;
	mad.lo.s32 	%r24, %r11, %r8, %r7;
	shl.b32 	%r25, %r2, 7;
	mov.u32 	%r26, _ZZ9transposePiS_iiE4temp;
	add.s32 	%r27, %r26, %r25;
	shl.b32 	%r28, %r5, 2;
	add.s32 	%r29, %r27, %r28;
	ld.shared.u32 	%r30, [%r29];
	cvta.to.global.u64 	%rd6, %rd1;
	mul.wide.s32 	%rd7, %r24, 4;
	add.s64 	%rd8, %rd6, %rd7;
	st.global.u32 	[%rd8], %r30;
$L__BB0_4:
	ret;

}
	// .globl	_Z17KernPrefixSumRowsPiS_ii
.visible .entry _Z17KernPrefixSumRowsPiS_ii(
	.param .u64 .ptr .align 1 _Z17KernPrefixSumRowsPiS_ii_param_0,
	.param .u64 .ptr .align 1 _Z17KernPrefixSumRowsPiS_ii_param_1,
	.param .u32 _Z17KernPrefixSumRowsPiS_ii_param_2,
	.param .u32 _Z17KernPrefixSumRowsPiS_ii_param_3
)
{
	.reg .pred 	%p<10>;
	.reg .b32 	%r<62>;
	.reg .b64 	%rd<16>;

	ld.param.u64 	%rd5, [_Z17KernPrefixSumRowsPiS_ii_param_0];
	ld.param.u64 	%rd6, [_Z17KernPrefixSumRowsPiS_ii_param_1];
	ld.param.u32 	%r20, [_Z17KernPrefixSumRowsPiS_ii_param_3];
	cvta.to.global.u64 	%rd7, %rd5;
	cvta.to.global.u64 	%rd8, %rd6;
	mov.u32 	%r22, %ctaid.y;
	mul.lo.s32 	%r23, %r20, %r22;
	cvt.s64.s32 	%rd9, %r23;
	mul.wide.s32 	%rd10, %r23, 4;
	add.s64 	%rd1, %rd7, %rd10;
	mov.u32 	%r58, %ntid.x;
	shl.b32 	%r2, %r58, 1;
	mov.u32 	%r3, %tid.x;
	shl.b32 	%r24, %r3, 1;
	or.b32  	%r4, %r24, 1;
	setp.ge.s32 	%p1, %r24, %r20;
	cvt.u64.u32 	%rd2, %r24;
	add.s64 	%rd11, %rd9, %rd2;
	shl.b64 	%rd12, %rd11, 2;
	add.s64 	%rd3, %rd8, %rd12;
	mov.b32 	%r56, 0;
	@%p1 bra 	$L__BB1_2;
	ld.global.u32 	%r56, [%rd3];
$L__BB1_2:
	cvt.u32.u64 	%r26, %rd2;
	shl.b32 	%r27, %r26, 2;
	mov.u32 	%r28, temp;
	add.s32 	%r7, %r28, %r27;
	st.shared.u32 	[%r7], %r56;
	setp.ge.s32 	%p2, %r4, %r20;
	mov.b32 	%r57, 0;
	@%p2 bra 	$L__BB1_4;
	ld.global.u32 	%r57, [%rd3+4];
$L__BB1_4:
	st.shared.u32 	[%r7+4], %r57;
	mov.b32 	%r61, 1;
$L__BB1_5:
	bar.sync 	0;
	setp.ge.u32 	%p3, %r3, %r58;
	@%p3 bra 	$L__BB1_7;
	mul.lo.s32 	%r30, %r61, %r4;
	shl.b32 	%r31, %r30, 2;
	add.s32 	%r33, %r28, %r31;
	ld.shared.u32 	%r34, [%r33+-4];
	shl.b32 	%r35, %r61, 2;
	add.s32 	%r36, %r33, %r35;
	ld.shared.u32 	%r37, [%r36+-4];
	add.s32 	%r38, %r37, %r34;
	st.shared.u32 	[%r36+-4], %r38;
$L__BB1_7:
	shl.b32 	%r61, %r61, 1;
	shr.u32 	%r13, %r58, 1;
	setp.gt.u32 	%p4, %r58, 1;
	mov.u32 	%r58, %r13;
	@%p4 bra 	$L__BB1_5;
	shl.b32 	%r39, %r2, 2;
	add.s32 	%r14, %r28, %r39;
	ld.shared.u32 	%r15, [%r14+-4];
	setp.ne.s32 	%p5, %r3, 0;
	@%p5 bra 	$L__BB1_10;
	mov.b32 	%r41, 0;
	st.shared.u32 	[%r14+-4], %r41;
$L__BB1_10:
	mov.b32 	%r60, 1;
$L__BB1_11:
	shr.u32 	%r61, %r61, 1;
	bar.sync 	0;
	setp.ge.u32 	%p6, %r3, %r60;
	@%p6 bra 	$L__BB1_13;
	mul.lo.s32 	%r43, %r61, %r4;
	shl.b32 	%r44, %r43, 2;
	add.s32 	%r46, %r28, %r44;
	ld.shared.u32 	%r47, [%r46+-4];
	shl.b32 	%r48, %r61, 2;
	add.s32 	%r49, %r46, %r48;
	ld.shared.u32 	%r50, [%r49+-4];
	st.shared.u32 	[%r46+-4], %r50;
	add.s32 	%r51, %r50, %r47;
	st.shared.u32 	[%r49+-4], %r51;
$L__BB1_13:
	shl.b32 	%r60, %r60, 1;
	setp.lt.s32 	%p7, %r60, %r2;
	@%p7 bra 	$L__BB1_11;
	setp.ge.s32 	%p8, %r26, %r20;
	bar.sync 	0;
	shl.b64 	%rd13, %rd2, 2;
	add.s64 	%rd4, %rd1, %rd13;
	@%p8 bra 	$L__BB1_16;
	ld.shared.u32 	%r53, [%r7];
	st.global.u32 	[%rd4+-4], %r53;
$L__BB1_16:
	setp.ge.s32 	%p9, %r4, %r20;
	@%p9 bra 	$L__BB1_18;
	ld.shared.u32 	%r54, [%r7+4];
	st.global.u32 	[%rd4], %r54;
	add.s32 	%r55, %r20, -1;
	mul.wide.u32 	%rd14, %r55, 4;
	add.s64 	%rd15, %rd1, %rd14;
	st.global.u32 	[%rd15], %r15;
$L__BB1_18:
	ret;

}
	// .globl	_Z22KernPrefixSumRowsTransPiS_ii
.visible .entry _Z22KernPrefixSumRowsTransPiS_ii(
	.param .u64 .ptr .align 1 _Z22KernPrefixSumRowsTransPiS_ii_param_0,
	.param .u64 .ptr .align 1 _Z22KernPrefixSumRowsTransPiS_ii_param_1,
	.param .u32 _Z22KernPrefixSumRowsTransPiS_ii_param_2,
	.param .u32 _Z22KernPrefixSumRowsTransPiS_ii_param_3
)
{
	.reg .pred 	%p<10>;
	.reg .b32 	%r<63>;
	.reg .b64 	%rd<16>;

	ld.param.u64 	%rd5, [_Z22KernPrefixSumRowsTransPiS_ii_param_0];
	ld.param.u64 	%rd6, [_Z22KernPrefixSumRowsTransPiS_ii_param_1];
	ld.param.u32 	%r20, [_Z22KernPrefixSumRowsTransPiS_ii_param_3];
	cvta.to.global.u64 	%rd7, %rd5;
	cvta.to.global.u64 	%rd8, %rd6;
	mov.u32 	%r22, %ctaid.y;
	mul.lo.s32 	%r23, %r20, %r22;
	add.s32 	%r24, %r23, %r22;
	mul.wide.s32 	%rd9, %r24, 4;
	add.s64 	%rd1, %rd7, %rd9;
	cvt.s64.s32 	%rd10, %r23;
	mov.u32 	%r59, %ntid.x;
	shl.b32 	%r2, %r59, 1;
	mov.u32 	%r3, %tid.x;
	shl.b32 	%r25, %r3, 1;
	or.b32  	%r4, %r25, 1;
	setp.ge.s32 	%p1, %r25, %r20;
	cvt.u64.u32 	%rd2, %r25;
	add.s64 	%rd11, %rd10, %rd2;
	shl.b64 	%rd12, %rd11, 2;
	add.s64 	%rd3, %rd8, %rd12;
	mov.b32 	%r57, 0;
	@%p1 bra 	$L__BB2_2;
	ld.global.u32 	%r57, [%rd3];
$L__BB2_2:
	cvt.u32.u64 	%r27, %rd2;
	shl.b32 	%r28, %r27, 2;
	mov.u32 	%r29, temp;
	add.s32 	%r7, %r29, %r28;
	st.shared.u32 	[%r7], %r57;
	setp.ge.s32 	%p2, %r4, %r20;
	mov.b32 	%r58, 0;
	@%p2 bra 	$L__BB2_4;
	ld.global.u32 	%r58, [%rd3+4];
$L__BB2_4:
	st.shared.u32 	[%r7+4], %r58;
	mov.b32 	%r62, 1;
$L__BB2_5:
	bar.sync 	0;
	setp.ge.u32 	%p3, %r3, %r59;
	@%p3 bra 	$L__BB2_7;
	mul.lo.s32 	%r31, %r62, %r4;
	shl.b32 	%r32, %r31, 2;
	add.s32 	%r34, %r29, %r32;
	ld.shared.u32 	%r35, [%r34+-4];
	shl.b32 	%r36, %r62, 2;
	add.s32 	%r37, %r34, %r36;
	ld.shared.u32 	%r38, [%r37+-4];
	add.s32 	%r39, %r38, %r35;
	st.shared.u32 	[%r37+-4], %r39;
$L__BB2_7:
	shl.b32 	%r62, %r62, 1;
	shr.u32 	%r13, %r59, 1;
	setp.gt.u32 	%p4, %r59, 1;
	mov.u32 	%r59, %r13;
	@%p4 bra 	$L__BB2_5;
	shl.b32 	%r40, %r2, 2;
	add.s32 	%r14, %r29, %r40;
	ld.shared.u32 	%r15, [%r14+-4];
	setp.ne.s32 	%p5, %r3, 0;
	@%p5 bra 	$L__BB2_10;
	mov.b32 	%r42, 0;
	st.shared.u32 	[%r14+-4], %r42;
$L__BB2_10:
	mov.b32 	%r61, 1;
$L__BB2_11:
	shr.u32 	%r62, %r62, 1;
	bar.sync 	0;
	setp.ge.u32 	%p6, %r3, %r61;
	@%p6 bra 	$L__BB2_13;
	mul.lo.s32 	%r44, %r62, %r4;
	shl.b32 	%r45, %r44, 2;
	add.s32 	%r47, %r29, %r45;
	ld.shared.u32 	%r48, [%r47+-4];
	shl.b32 	%r49, %r62, 2;
	add.s32 	%r50, %r47, %r49;
	ld.shared.u32 	%r51, [%r50+-4];
	st.shared.u32 	[%r47+-4], %r51;
	add.s32 	%r52, %r51, %r48;
	st.shared.u32 	[%r50+-4], %r52;
$L__BB2_13:
	shl.b32 	%r61, %r61, 1;
	setp.lt.s32 	%p7, %r61, %r2;
	@%p7 bra 	$L__BB2_11;
	setp.ge.s32 	%p8, %r27, %r20;
	bar.sync 	0;
	shl.b64 	%rd13, %rd2, 2;
	add.s64 	%rd4, %rd1, %rd13;
	@%p8 bra 	$L__BB2_16;
	ld.shared.u32 	%r54, [%r7];
	st.global.u32 	[%rd4+-4], %r54;
$L__BB2_16:
	setp.ge.s32 	%p9, %r4, %r20;
	@%p9 bra 	$L__BB2_18;
	ld.shared.u32 	%r55, [%r7+4];
	st.global.u32 	[%rd4], %r55;
	add.s32 	%r56, %r20, -1;
	mul.wide.u32 	%rd14, %r56, 4;
	add.s64 	%rd15, %rd1, %rd14;
	st.global.u32 	[%rd15], %r15;
$L__BB2_18:
	ret;

}


// ===== COMPILED SASS (sm_100) =====

	.target	sm_100

	.elftype	@"ET_EXEC"


//--------------------- .note.nv.tkinfo           --------------------------
	.section	.note.nv.tkinfo,"",@"SHT_NOTE"
	.sectionflags	@"SHF_NOTE_NV_TKINFO"
	.tkinfo
        /*0018*/ 	.word	0x00000002
        /*0030*/ 	.string	""
        /*0030*/ 	.string	"ptxas"
        /*0030*/ 	.string	"Cuda compilation tools, release 13.0, V13.0.88"
        /*0030*/ 	.string	"Build cuda_13.0.r13.0/compiler.36424714_0"
        /*0030*/ 	.string	"-arch sm_100 -m 64 "



//--------------------- .note.nv.cuinfo           --------------------------
	.section	.note.nv.cuinfo,"",@"SHT_NOTE"
	.sectionflags	@"SHF_NOTE_NV_CUINFO"
        /*0018*/ 	.short	0x0002
        /*001a*/ 	.short	0x0064
        /*001c*/ 	.short	0x0082
	.zero		2


//--------------------- .nv.info                  --------------------------
	.section	.nv.info,"",@"SHT_CUDA_INFO"
	.align	4


	//----- nvinfo : EIATTR_REGCOUNT
	.align		4
        /*0000*/ 	.byte	0x04, 0x2f
        /*0002*/ 	.short	(.L_1 - .L_0)
	.align		4
.L_0:
        /*0004*/ 	.word	index@(_Z9transposePiS_ii)
        /*0008*/ 	.word	0x0000000e


	//----- nvinfo : EIATTR_FRAME_SIZE
	.align		4
.L_1:
        /*000c*/ 	.byte	0x04, 0x11
        /*000e*/ 	.short	(.L_3 - .L_2)
	.align		4
.L_2:
        /*0010*/ 	.word	index@(_Z9transposePiS_ii)
        /*0014*/ 	.word	0x00000000


	//----- nvinfo : EIATTR_REGCOUNT
	.align		4
.L_3:
        /*0018*/ 	.byte	0x04, 0x2f
        /*001a*/ 	.short	(.L_5 - .L_4)
	.align		4
.L_4:
        /*001c*/ 	.word	index@(_Z17KernPrefixSumRowsPiS_ii)
        /*0020*/ 	.word	0x00000012


	//----- nvinfo : EIATTR_FRAME_SIZE
	.align		4
.L_5:
        /*0024*/ 	.byte	0x04, 0x11
        /*0026*/ 	.short	(.L_7 - .L_6)
	.align		4
.L_6:
        /*0028*/ 	.word	index@(_Z17KernPrefixSumRowsPiS_ii)
        /*002c*/ 	.word	0x00000000


	//----- nvinfo : EIATTR_REGCOUNT
	.align		4
.L_7:
        /*0030*/ 	.byte	0x04, 0x2f
        /*0032*/ 	.short	(.L_9 - .L_8)
	.align		4
.L_8:
        /*0034*/ 	.word	index@(_Z22KernPrefixSumRowsTransPiS_ii)
        /*0038*/ 	.word	0x00000010


	//----- nvinfo : EIATTR_FRAME_SIZE
	.align		4
.L_9:
        /*003c*/ 	.byte	0x04, 0x11
        /*003e*/ 	.short	(.L_11 - .L_10)
	.align		4
.L_10:
        /*0040*/ 	.word	index@(_Z22KernPrefixSumRowsTransPiS_ii)
        /*0044*/ 	.word	0x00000000


	//----- nvinfo : EIATTR_MIN_STACK_SIZE
	.align		4
.L_11:
        /*0048*/ 	.byte	0x04, 0x12
        /*004a*/ 	.short	(.L_13 - .L_12)
	.align		4
.L_12:
        /*004c*/ 	.word	index@(_Z22KernPrefixSumRowsTransPiS_ii)
        /*0050*/ 	.word	0x00000000


	//----- nvinfo : EIATTR_MIN_STACK_SIZE
	.align		4
.L_13:
        /*0054*/ 	.byte	0x04, 0x12
        /*0056*/ 	.short	(.L_15 - .L_14)
	.align		4
.L_14:
        /*0058*/ 	.word	index@(_Z17KernPrefixSumRowsPiS_ii)
        /*005c*/ 	.word	0x00000000


	//----- nvinfo : EIATTR_MIN_STACK_SIZE
	.align		4
.L_15:
        /*0060*/ 	.byte	0x04, 0x12
        /*0062*/ 	.short	(.L_17 - .L_16)
	.align		4
.L_16:
        /*0064*/ 	.word	index@(_Z9transposePiS_ii)
        /*0068*/ 	.word	0x00000000
.L_17:


//--------------------- .nv.compat                --------------------------
	.section	.nv.compat,"",@"SHT_CUDA_COMPAT_INFO"
	.align	4
        /*0000*/ 	.byte	0x02, 0x09, 0x00, 0x00, 0x02, 0x02, 0x01, 0x00, 0x02, 0x05, 0x05, 0x00, 0x03, 0x07, 0x01, 0x01
        /*0010*/ 	.byte	0x02, 0x03, 0x00, 0x00, 0x02, 0x06, 0x01, 0x00, 0x04, 0x0b, 0x08, 0x00, 0x09, 0x00, 0x00, 0x00
        /*0020*/ 	.byte	0x00, 0x00, 0x00, 0x00


//--------------------- .nv.info._Z22KernPrefixSumRowsTransPiS_ii --------------------------
	.section	.nv.info._Z22KernPrefixSumRowsTransPiS_ii,"",@"SHT_CUDA_INFO"
	.sectionflags	@""
	.align	4


	//----- nvinfo : EIATTR_CUDA_API_VERSION
	.align		4
        /*0000*/ 	.byte	0x04, 0x37
        /*0002*/ 	.short	(.L_19 - .L_18)
.L_18:
        /*0004*/ 	.word	0x00000082


	//----- nvinfo : EIATTR_KPARAM_INFO
	.align		4
.L_19:
        /*0008*/ 	.byte	0x04, 0x17
        /*000a*/ 	.short	(.L_21 - .L_20)
.L_20:
        /*000c*/ 	.word	0x00000000
        /*0010*/ 	.short	0x0003
        /*0012*/ 	.short	0x0014
        /*0014*/ 	.byte	0x00, 0xf0, 0x11, 0x00


	//----- nvinfo : EIATTR_KPARAM_INFO
	.align		4
.L_21:
        /*0018*/ 	.byte	0x04, 0x17
        /*001a*/ 	.short	(.L_23 - .L_22)
.L_22:
        /*001c*/ 	.word	0x00000000
        /*0020*/ 	.short	0x0002
        /*0022*/ 	.short	0x0010
        /*0024*/ 	.byte	0x00, 0xf0, 0x11, 0x00


	//----- nvinfo : EIATTR_KPARAM_INFO
	.align		4
.L_23:
        /*0028*/ 	.byte	0x04, 0x17
        /*002a*/ 	.short	(.L_25 - .L_24)
.L_24:
        /*002c*/ 	.word	0x00000000
        /*0030*/ 	.short	0x0001
        /*0032*/ 	.short	0x0008
        /*0034*/ 	.byte	0x00, 0xf5, 0x21, 0x00


	//----- nvinfo : EIATTR_KPARAM_INFO
	.align		4
.L_25:
        /*0038*/ 	.byte	0x04, 0x17
        /*003a*/ 	.short	(.L_27 - .L_26)
.L_26:
        /*003c*/ 	.word	0x00000000
        /*0040*/ 	.short	0x0000
        /*0042*/ 	.short	0x0000
        /*0044*/ 	.byte	0x00, 0xf5, 0x21, 0x00


	//----- nvinfo : EIATTR_SPARSE_MMA_MASK
	.align		4
.L_27:
        /*0048*/ 	.byte	0x03, 0x50
        /*004a*/ 	.short	0x0000


	//----- nvinfo : EIATTR_MAXREG_COUNT
	.align		4
        /*004c*/ 	.byte	0x03, 0x1b
        /*004e*/ 	.short	0x00ff


	//----- nvinfo : EIATTR_NUM_BARRIERS
	.align		4
        /*0050*/ 	.byte	0x02, 0x4c
        /*0052*/ 	.byte	0x01
	.zero		1


	//----- nvinfo : EIATTR_MERCURY_ISA_VERSION
	.align		4
        /*0054*/ 	.byte	0x03, 0x5f
        /*0056*/ 	.short	0x0101


	//----- nvinfo : EIATTR_VRC_CTA_INIT_COUNT
	.align		4
        /*0058*/ 	.byte	0x02, 0x4a
	.zero		1
	.zero		1


	//----- nvinfo : EIATTR_EXIT_INSTR_OFFSETS
	.align		4
        /*005c*/ 	.byte	0x04, 0x1c
        /*005e*/ 	.short	(.L_29 - .L_28)


	//   ....[0]....
.L_28:
        /*0060*/ 	.word	0x00000490


	//   ....[1]....
        /*0064*/ 	.word	0x000004f0


	//----- nvinfo : EIATTR_CBANK_PARAM_SIZE
	.align		4
.L_29:
        /*0068*/ 	.byte	0x03, 0x19
        /*006a*/ 	.short	0x0018


	//----- nvinfo : EIATTR_PARAM_CBANK
	.align		4
        /*006c*/ 	.byte	0x04, 0x0a
        /*006e*/ 	.short	(.L_31 - .L_30)
	.align		4
.L_30:
        /*0070*/ 	.word	index@(.nv.constant0._Z22KernPrefixSumRowsTransPiS_ii)
        /*0074*/ 	.short	0x0380
        /*0076*/ 	.short	0x0018


	//----- nvinfo : EIATTR_SW_WAR
	.align		4
.L_31:
        /*0078*/ 	.byte	0x04, 0x36
        /*007a*/ 	.short	(.L_33 - .L_32)
.L_32:
        /*007c*/ 	.word	0x00000008
.L_33:


//--------------------- .nv.info._Z17KernPrefixSumRowsPiS_ii --------------------------
	.section	.nv.info._Z17KernPrefixSumRowsPiS_ii,"",@"SHT_CUDA_INFO"
	.sectionflags	@""
	.align	4


	//----- nvinfo : EIATTR_CUDA_API_VERSION
	.align		4
        /*0000*/ 	.byte	0x04, 0x37
        /*0002*/ 	.short	(.L_35 - .L_34)
.L_34:
        /*0004*/ 	.word	0x00000082


	//----- nvinfo : EIATTR_KPARAM_INFO
	.align		4
.L_35:
        /*0008*/ 	.byte	0x04, 0x17
        /*000a*/ 	.short	(.L_37 - .L_36)
.L_36:
        /*000c*/ 	.word	0x00000000
        /*0010*/ 	.short	0x0003
        /*0012*/ 	.short	0x0014
        /*0014*/ 	.byte	0x00, 0xf0, 0x11, 0x00


	//----- nvinfo : EIATTR_KPARAM_INFO
	.align		4
.L_37:
        /*0018*/ 	.byte	0x04, 0x17
        /*001a*/ 	.short	(.L_39 - .L_38)
.L_38:
        /*001c*/ 	.word	0x00000000
        /*0020*/ 	.short	0x0002
        /*0022*/ 	.short	0x0010
        /*0024*/ 	.byte	0x00, 0xf0, 0x11, 0x00


	//----- nvinfo : EIATTR_KPARAM_INFO
	.align		4
.L_39:
        /*0028*/ 	.byte	0x04, 0x17
        /*002a*/ 	.short	(.L_41 - .L_40)
.L_40:
        /*002c*/ 	.word	0x00000000
        /*0030*/ 	.short	0x0001
        /*0032*/ 	.short	0x0008
        /*0034*/ 	.byte	0x00, 0xf5, 0x21, 0x00


	//----- nvinfo : EIATTR_KPARAM_INFO
	.align		4
.L_41:
        /*0038*/ 	.byte	0x04, 0x17
        /*003a*/ 	.short	(.L_43 - .L_42)
.L_42:
        /*003c*/ 	.word	0x00000000
        /*0040*/ 	.short	0x0000
        /*0042*/ 	.short	0x0000
        /*0044*/ 	.byte	0x00, 0xf5, 0x21, 0x00


	//----- nvinfo : EIATTR_SPARSE_MMA_MASK
	.align		4
.L_43:
        /*0048*/ 	.byte	0x03, 0x50
        /*004a*/ 	.short	0x0000


	//----- nvinfo : EIATTR_MAXREG_COUNT
	.align		4
        /*004c*/ 	.byte	0x03, 0x1b
        /*004e*/ 	.short	0x00ff


	//----- nvinfo : EIATTR_NUM_BARRIERS
	.align		4
        /*0050*/ 	.byte	0x02, 0x4c
        /*0052*/ 	.byte	0x01
	.zero		1


	//----- nvinfo : EIATTR_MERCURY_ISA_VERSION
	.align		4
        /*0054*/ 	.byte	0x03, 0x5f
        /*0056*/ 	.short	0x0101


	//----- nvinfo : EIATTR_VRC_CTA_INIT_COUNT
	.align		4
        /*0058*/ 	.byte	0x02, 0x4a
	.zero		1
	.zero		1


	//----- nvinfo : EIATTR_EXIT_INSTR_OFFSETS
	.align		4
        /*005c*/ 	.byte	0x04, 0x1c
        /*005e*/ 	.short	(.L_45 - .L_44)


	//   ....[0]....
.L_44:
        /*0060*/ 	.word	0x00000480


	//   ....[1]....
        /*0064*/ 	.word	0x000004e0


	//----- nvinfo : EIATTR_CBANK_PARAM_SIZE
	.align		4
.L_45:
        /*0068*/ 	.byte	0x03, 0x19
        /*006a*/ 	.short	0x0018


	//----- nvinfo : EIATTR_PARAM_CBANK
	.align		4
        /*006c*/ 	.byte	0x04, 0x0a
        /*006e*/ 	.short	(.L_47 - .L_46)
	.align		4
.L_46:
        /*0070*/ 	.word	index@(.nv.constant0._Z17KernPrefixSumRowsPiS_ii)
        /*0074*/ 	.short	0x0380
        /*0076*/ 	.short	0x0018


	//----- nvinfo : EIATTR_SW_WAR
	.align		4
.L_47:
        /*0078*/ 	.byte	0x04, 0x36
        /*007a*/ 	.short	(.L_49 - .L_48)
.L_48:
        /*007c*/ 	.word	0x00000008
.L_49:


//--------------------- .nv.info._Z9transposePiS_ii --------------------------
	.section	.nv.info._Z9transposePiS_ii,"",@"SHT_CUDA_INFO"
	.sectionflags	@""
	.align	4


	//----- nvinfo : EIATTR_CUDA_API_VERSION
	.align		4
        /*0000*/ 	.byte	0x04, 0x37
        /*0002*/ 	.short	(.L_51 - .L_50)
.L_50:
        /*0004*/ 	.word	0x00000082


	//----- nvinfo : EIATTR_KPARAM_INFO
	.align		4
.L_51:
        /*0008*/ 	.byte	0x04, 0x17
        /*000a*/ 	.short	(.L_53 - .L_52)
.L_52:
        /*000c*/ 	.word	0x00000000
        /*0010*/ 	.short	0x0003
        /*0012*/ 	.short	0x0014
        /*0014*/ 	.byte	0x00, 0xf0, 0x11, 0x00


	//----- nvinfo : EIATTR_KPARAM_INFO
	.align		4
.L_53:
        /*0018*/ 	.byte	0x04, 0x17
        /*001a*/ 	.short	(.L_55 - .L_54)
.L_54:
        /*001c*/ 	.word	0x00000000
        /*0020*/ 	.short	0x0002
        /*0022*/ 	.short	0x0010
        /*0024*/ 	.byte	0x00, 0xf0, 0x11, 0x00


	//----- nvinfo : EIATTR_KPARAM_INFO
	.align		4
.L_55:
        /*0028*/ 	.byte	0x04, 0x17
        /*002a*/ 	.short	(.L_57 - .L_56)
.L_56:
        /*002c*/ 	.word	0x00000000
        /*0030*/ 	.short	0x0001
        /*0032*/ 	.short	0x0008
        /*0034*/ 	.byte	0x00, 0xf5, 0x21, 0x00


	//----- nvinfo : EIATTR_KPARAM_INFO
	.align		4
.L_57:
        /*0038*/ 	.byte	0x04, 0x17
        /*003a*/ 	.short	(.L_59 - .L_58)
.L_58:
        /*003c*/ 	.word	0x00000000
        /*0040*/ 	.short	0x0000
        /*0042*/ 	.short	0x0000
        /*0044*/ 	.byte	0x00, 0xf5, 0x21, 0x00


	//----- nvinfo : EIATTR_SPARSE_MMA_MASK
	.align		4
.L_59:
        /*0048*/ 	.byte	0x03, 0x50
        /*004a*/ 	.short	0x0000


	//----- nvinfo : EIATTR_MAXREG_COUNT
	.align		4
        /*004c*/ 	.byte	0x03, 0x1b
        /*004e*/ 	.short	0x00ff


	//----- nvinfo : EIATTR_NUM_BARRIERS
	.align		4
        /*0050*/ 	.byte	0x02, 0x4c
        /*0052*/ 	.byte	0x01
	.zero		1


	//----- nvinfo : EIATTR_MERCURY_ISA_VERSION
	.align		4
        /*0054*/ 	.byte	0x03, 0x5f
        /*0056*/ 	.short	0x0101


	//----- nvinfo : EIATTR_VRC_CTA_INIT_COUNT
	.align		4
        /*0058*/ 	.byte	0x02, 0x4a
	.zero		1
	.zero		1


	//----- nvinfo : EIATTR_EXIT_INSTR_OFFSETS
	.align		4
        /*005c*/ 	.byte	0x04, 0x1c
        /*005e*/ 	.short	(.L_61 - .L_60)


	//   ....[0]....
.L_60:
        /*0060*/ 	.word	0x000001e0


	//   ....[1]....
        /*0064*/ 	.word	0x00000290


	//----- nvinfo : EIATTR_CBANK_PARAM_SIZE
	.align		4
.L_61:
        /*0068*/ 	.byte	0x03, 0x19
        /*006a*/ 	.short	0x0018


	//----- nvinfo : EIATTR_PARAM_CBANK
	.align		4
        /*006c*/ 	.byte	0x04, 0x0a
        /*006e*/ 	.short	(.L_63 - .L_62)
	.align		4
.L_62:
        /*0070*/ 	.word	index@(.nv.constant0._Z9transposePiS_ii)
        /*0074*/ 	.short	0x0380
        /*0076*/ 	.short	0x0018


	//----- nvinfo : EIATTR_SW_WAR
	.align		4
.L_63:
        /*0078*/ 	.byte	0x04, 0x36
        /*007a*/ 	.short	(.L_65 - .L_64)
.L_64:
        /*007c*/ 	.word	0x00000008
.L_65:


//--------------------- .nv.callgraph             --------------------------
	.section	.nv.callgraph,"",@"SHT_CUDA_CALLGRAPH"
	.align	4
	.sectionentsize	8
	.align		4
        /*0000*/ 	.word	0x00000000
	.align		4
        /*0004*/ 	.word	0xffffffff
	.align		4
        /*0008*/ 	.word	0x00000000
	.align		4
        /*000c*/ 	.word	0xfffffffe
	.align		4
        /*0010*/ 	.word	0x00000000
	.align		4
        /*0014*/ 	.word	0xfffffffd
	.align		4
        /*0018*/ 	.word	0x00000000
	.align		4
        /*001c*/ 	.word	0xfffffffc


//--------------------- .text._Z22KernPrefixSumRowsTransPiS_ii --------------------------
	.section	.text._Z22KernPrefixSumRowsTransPiS_ii,"ax",@progbits
	.align	128
        .global         _Z22KernPrefixSumRowsTransPiS_ii
        .type           _Z22KernPrefixSumRowsTransPiS_ii,@function
        .size           _Z22KernPrefixSumRowsTransPiS_ii,(.L_x_7 - _Z22KernPrefixSumRowsTransPiS_ii)
        .other          _Z22KernPrefixSumRowsTransPiS_ii,@"STO_CUDA_ENTRY STV_DEFAULT"
_Z22KernPrefixSumRowsTransPiS_ii:
.text._Z22KernPrefixSumRowsTransPiS_ii:
[----:B------:R-:W-:Y:S01]  /*0000*/  LDC R1, c[0x0][0x37c] ;  /* 0x0000df00ff017b82 */ /* 0x000fe20000000800 */
[----:B------:R-:W0:Y:S07]  /*0010*/  S2R R12, SR_TID.X ;  /* 0x00000000000c7919 */ /* 0x000e2e0000002100 */
[----:B------:R-:W1:Y:S01]  /*0020*/  S2UR UR6, SR_CTAID.Y ;  /* 0x00000000000679c3 */ /* 0x000e620000002600 */
[----:B------:R-:W2:Y:S01]  /*0030*/  LDCU.64 UR4, c[0x0][0x388] ;  /* 0x00007100ff0477ac */ /* 0x000ea20008000a00 */
[----:B------:R-:W-:-:S02]  /*0040*/  IMAD.MOV.U32 R11, RZ, RZ, RZ ;  /* 0x000000ffff0b7224 */ /* 0x000fc400078e00ff */
[----:B------:R-:W-:Y:S01]  /*0050*/  IMAD.MOV.U32 R13, RZ, RZ, RZ ;  /* 0x000000ffff0d7224 */ /* 0x000fe200078e00ff */
[----:B------:R-:W3:Y:S03]  /*0060*/  LDCU.64 UR10, c[0x0][0x358] ;  /* 0x00006b00ff0a77ac */ /* 0x000ee60008000a00 */
[----:B------:R-:W1:Y:S08]  /*0070*/  LDC R2, c[0x0][0x394] ;  /* 0x0000e500ff027b82 */ /* 0x000e700000000800 */
[----:B------:R-:W4:Y:S01]  /*0080*/  LDC.64 R6, c[0x0][0x380] ;  /* 0x0000e000ff067b82 */ /* 0x000f220000000a00 */
[----:B0-----:R-:W-:-:S02]  /*0090*/  IMAD.SHL.U32 R5, R12, 0x2, RZ ;  /* 0x000000020c057824 */ /* 0x001fc400078e00ff */
[----:B-1----:R-:W-:Y:S02]  /*00a0*/  IMAD R8, R2, UR6, RZ ;  /* 0x0000000602087c24 */ /* 0x002fe4000f8e02ff */
[C---:B------:R-:W-:Y:S01]  /*00b0*/  VIADD R0, R5.reuse, 0x1 ;  /* 0x0000000105007836 */ /* 0x040fe20000000000 */
[-C--:B------:R-:W-:Y:S02]  /*00c0*/  ISETP.GE.AND P1, PT, R5, R2.reuse, PT ;  /* 0x000000020500720c */ /* 0x080fe40003f26270 */
[----:B------:R-:W-:Y:S02]  /*00d0*/  IADD3 R3, P2, PT, R8, R5, RZ ;  /* 0x0000000508037210 */ /* 0x000fe40007f5e0ff */
[----:B------:R-:W-:Y:S02]  /*00e0*/  ISETP.GE.AND P0, PT, R0, R2, PT ;  /* 0x000000020000720c */ /* 0x000fe40003f06270 */
[----:B------:R-:W-:Y:S02]  /*00f0*/  LEA.HI.X.SX32 R4, R8, RZ, 0x1, P2 ;  /* 0x000000ff08047211 */ /* 0x000fe400010f0eff */
[----:B--2---:R-:W-:-:S04]  /*0100*/  LEA R2, P2, R3, UR4, 0x2 ;  /* 0x0000000403027c11 */ /* 0x004fc8000f8410ff */
[----:B------:R-:W-:-:S05]  /*0110*/  LEA.HI.X R3, R3, UR5, R4, 0x2, P2 ;  /* 0x0000000503037c11 */ /* 0x000fca00090f1404 */
[----:B---3--:R-:W2:Y:S04]  /*0120*/  @!P1 LDG.E R11, desc[UR10][R2.64] ;  /* 0x0000000a020b9981 */ /* 0x008ea8000c1e1900 */
[----:B------:R4:W3:Y:S01]  /*0130*/  @!P0 LDG.E R13, desc[UR10][R2.64+0x4] ;  /* 0x0000040a020d8981 */ /* 0x0008e2000c1e1900 */
[----:B------:R-:W0:Y:S01]  /*0140*/  S2UR UR5, SR_CgaCtaId ;  /* 0x00000000000579c3 */ /* 0x000e220000008800 */
[----:B------:R-:W-:Y:S01]  /*0150*/  UMOV UR4, 0x400 ;  /* 0x0000040000047882 */ /* 0x000fe20000000000 */
[----:B------:R-:W1:Y:S01]  /*0160*/  LDCU UR7, c[0x0][0x360] ;  /* 0x00006c00ff0777ac */ /* 0x000e620008000800 */
[----:B------:R-:W-:-:S04]  /*0170*/  VIADD R9, R8, UR6 ;  /* 0x0000000608097c36 */ /* 0x000fc80008000000 */
[----:B----4-:R-:W-:-:S04]  /*0180*/  IMAD.WIDE R2, R9, 0x4, R6 ;  /* 0x0000000409027825 */ /* 0x010fc800078e0206 */
[----:B------:R-:W-:Y:S01]  /*0190*/  IMAD.MOV.U32 R7, RZ, RZ, 0x1 ;  /* 0x00000001ff077424 */ /* 0x000fe200078e00ff */
[----:B-1----:R-:W-:Y:S02]  /*01a0*/  USHF.L.U32 UR8, UR7, 0x1, URZ ;  /* 0x0000000107087899 */ /* 0x002fe400080006ff */
[----:B0-----:R-:W-:-:S03]  /*01b0*/  ULEA UR5, UR5, UR4, 0x18 ;  /* 0x0000000405057291 */ /* 0x001fc6000f8ec0ff */
[----:B------:R-:W-:-:S03]  /*01c0*/  UMOV UR4, UR7 ;  /* 0x0000000700047c82 */ /* 0x000fc60008000000 */
[----:B------:R-:W-:-:S05]  /*01d0*/  LEA R4, R5, UR5, 0x2 ;  /* 0x0000000505047c11 */ /* 0x000fca000f8e10ff */
[----:B--2---:R0:W-:Y:S04]  /*01e0*/  STS [R4], R11 ;  /* 0x0000000b04007388 */ /* 0x0041e80000000800 */
[----:B---3--:R0:W-:Y:S02]  /*01f0*/  STS [R4+0x4], R13 ;  /* 0x0000040d04007388 */ /* 0x0081e40000000800 */
.L_x_0:
[----:B------:R-:W-:Y:S01]  /*0200*/  BAR.SYNC.DEFER_BLOCKING 0x0 ;  /* 0x0000000000007b1d */ /* 0x000fe20000010000 */
[----:B------:R-:W-:Y:S01]  /*0210*/  ISETP.GE.U32.AND P0, PT, R12, UR4, PT ;  /* 0x000000040c007c0c */ /* 0x000fe2000bf06070 */
[----:B------:R-:W-:Y:S02]  /*0220*/  UISETP.GT.U32.AND UP0, UPT, UR4, 0x1, UPT ;  /* 0x000000010400788c */ /* 0x000fe4000bf04070 */
[----:B------:R-:W-:-:S07]  /*0230*/  USHF.R.U32.HI UR6, URZ, 0x1, UR4 ;  /* 0x00000001ff067899 */ /* 0x000fce0008011604 */
[----:B------:R-:W-:-:S03]  /*0240*/  UMOV UR4, UR6 ;  /* 0x0000000600047c82 */ /* 0x000fc60008000000 */
[----:B------:R-:W-:-:S05]  /*0250*/  @!P0 IMAD R6, R0, R7, RZ ;  /* 0x0000000700068224 */ /* 0x000fca00078e02ff */
[----:B------:R-:W-:-:S05]  /*0260*/  @!P0 LEA R6, R6, UR5, 0x2 ;  /* 0x0000000506068c11 */ /* 0x000fca000f8e10ff */
[C---:B-1----:R-:W-:Y:S02]  /*0270*/  @!P0 IMAD R8, R7.reuse, 0x4, R6 ;  /* 0x0000000407088824 */ /* 0x042fe400078e0206 */
[----:B------:R-:W-:Y:S01]  /*0280*/  @!P0 LDS R6, [R6+-0x4] ;  /* 0xfffffc0006068984 */ /* 0x000fe20000000800 */
[----:B------:R-:W-:-:S03]  /*0290*/  IMAD.SHL.U32 R7, R7, 0x2, RZ ;  /* 0x0000000207077824 */ /* 0x000fc600078e00ff */
[----:B------:R-:W1:Y:S02]  /*02a0*/  @!P0 LDS R9, [R8+-0x4] ;  /* 0xfffffc0008098984 */ /* 0x000e640000000800 */
[----:B-1----:R-:W-:-:S05]  /*02b0*/  @!P0 IMAD.IADD R9, R6, 0x1, R9 ;  /* 0x0000000106098824 */ /* 0x002fca00078e0209 */
[----:B------:R1:W-:Y:S01]  /*02c0*/  @!P0 STS [R8+-0x4], R9 ;  /* 0xfffffc0908008388 */ /* 0x0003e20000000800 */
[----:B------:R-:W-:Y:S05]  /*02d0*/  BRA.U UP0, `(.L_x_0) ;  /* 0xfffffffd00c87547 */ /* 0x000fea000b83ffff */
[----:B------:R-:W-:Y:S01]  /*02e0*/  ISETP.NE.AND P0, PT, R12, RZ, PT ;  /* 0x000000ff0c00720c */ /* 0x000fe20003f05270 */
[----:B------:R-:W-:-:S09]  /*02f0*/  ULEA UR4, UR7, UR5, 0x3 ;  /* 0x0000000507047291 */ /* 0x000fd2000f8e18ff */
[----:B-1----:R-:W1:Y:S04]  /*0300*/  LDS R9, [UR4+-0x4] ;  /* 0xfffffc04ff097984 */ /* 0x002e680008000800 */
[----:B------:R-:W-:Y:S01]  /*0310*/  @!P0 STS [UR4+-0x4], RZ ;  /* 0xfffffcffff008988 */ /* 0x000fe20008000804 */
[----:B------:R-:W-:-:S05]  /*0320*/  UMOV UR4, 0x1 ;  /* 0x0000000100047882 */ /* 0x000fca0000000000 */
.L_x_1:
[----:B------:R-:W-:Y:S01]  /*0330*/  BAR.SYNC.DEFER_BLOCKING 0x0 ;  /* 0x0000000000007b1d */ /* 0x000fe20000010000 */
[----:B------:R-:W-:Y:S01]  /*0340*/  ISETP.GE.U32.AND P0, PT, R12, UR4, PT ;  /* 0x000000040c007c0c */ /* 0x000fe2000bf06070 */
[----:B------:R-:W-:Y:S01]  /*0350*/  USHF.L.U32 UR4, UR4, 0x1, URZ ;  /* 0x0000000104047899 */ /* 0x000fe200080006ff */
[----:B------:R-:W-:-:S03]  /*0360*/  SHF.R.U32.HI R7, RZ, 0x1, R7 ;  /* 0x00000001ff077819 */ /* 0x000fc60000011607 */
[----:B------:R-:W-:-:S08]  /*0370*/  UISETP.GE.AND UP0, UPT, UR4, UR8, UPT ;  /* 0x000000080400728c */ /* 0x000fd0000bf06270 */
[----:B--2---:R-:W-:-:S05]  /*0380*/  @!P0 IMAD R6, R0, R7, RZ ;  /* 0x0000000700068224 */ /* 0x004fca00078e02ff */
[----:B------:R-:W-:-:S05]  /*0390*/  @!P0 LEA R6, R6, UR5, 0x2 ;  /* 0x0000000506068c11 */ /* 0x000fca000f8e10ff */
[----:B------:R-:W-:Y:S01]  /*03a0*/  @!P0 IMAD R10, R7, 0x4, R6 ;  /* 0x00000004070a8824 */ /* 0x000fe200078e0206 */
[----:B------:R-:W-:Y:S04]  /*03b0*/  @!P0 LDS R8, [R6+-0x4] ;  /* 0xfffffc0006088984 */ /* 0x000fe80000000800 */
[----:B0-----:R-:W0:Y:S02]  /*03c0*/  @!P0 LDS R11, [R10+-0x4] ;  /* 0xfffffc000a0b8984 */ /* 0x001e240000000800 */
[----:B0-----:R-:W-:Y:S02]  /*03d0*/  @!P0 IMAD.IADD R13, R8, 0x1, R11 ;  /* 0x00000001080d8824 */ /* 0x001fe400078e020b */
[----:B------:R2:W-:Y:S04]  /*03e0*/  @!P0 STS [R6+-0x4], R11 ;  /* 0xfffffc0b06008388 */ /* 0x0005e80000000800 */
[----:B------:R2:W-:Y:S01]  /*03f0*/  @!P0 STS [R10+-0x4], R13 ;  /* 0xfffffc0d0a008388 */ /* 0x0005e20000000800 */
[----:B------:R-:W-:Y:S05]  /*0400*/  BRA.U !UP0, `(.L_x_1) ;  /* 0xfffffffd08c87547 */ /* 0x000fea000b83ffff */
[----:B------:R-:W0:Y:S08]  /*0410*/  LDC R8, c[0x0][0x394] ;  /* 0x0000e500ff087b82 */ /* 0x000e300000000800 */
[----:B------:R-:W-:Y:S01]  /*0420*/  BAR.SYNC.DEFER_BLOCKING 0x0 ;  /* 0x0000000000007b1d */ /* 0x000fe20000010000 */
[----:B--2---:R-:W-:-:S04]  /*0430*/  LEA R6, P0, R5, R2, 0x2 ;  /* 0x0000000205067211 */ /* 0x004fc800078010ff */
[C---:B------:R-:W-:Y:S02]  /*0440*/  LEA.HI.X R7, R5.reuse, R3, RZ, 0x2, P0 ;  /* 0x0000000305077211 */ /* 0x040fe400000f14ff */
[-C--:B0-----:R-:W-:Y:S02]  /*0450*/  ISETP.GE.AND P1, PT, R5, R8.reuse, PT ;  /* 0x000000080500720c */ /* 0x081fe40003f26270 */
[----:B------:R-:W-:-:S11]  /*0460*/  ISETP.GE.AND P2, PT, R0, R8, PT ;  /* 0x000000080000720c */ /* 0x000fd60003f46270 */
[----:B------:R-:W0:Y:S04]  /*0470*/  @!P1 LDS R11, [R4] ;  /* 0x00000000040b9984 */ /* 0x000e280000000800 */
[----:B0-----:R0:W-:Y:S01]  /*0480*/  @!P1 STG.E desc[UR10][R6.64+-0x4], R11 ;  /* 0xfffffc0b06009986 */ /* 0x0011e2000c10190a */
[----:B------:R-:W-:Y:S05]  /*0490*/  @P2 EXIT ;  /* 0x000000000000294d */ /* 0x000fea0003800000 */
[----:B0-----:R-:W0:Y:S01]  /*04a0*/  LDS R11, [R4+0x4] ;  /* 0x00000400040b7984 */ /* 0x001e220000000800 */
[----:B------:R-:W-:-:S04]  /*04b0*/  VIADD R5, R8, 0xffffffff ;  /* 0xffffffff08057836 */ /* 0x000fc80000000000 */
[----:B------:R-:W-:Y:S01]  /*04c0*/  IMAD.WIDE.U32 R2, R5, 0x4, R2 ;  /* 0x0000000405027825 */ /* 0x000fe200078e0002 */
[----:B0-----:R-:W-:Y:S04]  /*04d0*/  STG.E desc[UR10][R6.64], R11 ;  /* 0x0000000b06007986 */ /* 0x001fe8000c10190a */
[----:B-1----:R-:W-:Y:S01]  /*04e0*/  STG.E desc[UR10][R2.64], R9 ;  /* 0x0000000902007986 */ /* 0x002fe2000c10190a */
[----:B------:R-:W-:Y:S05]  /*04f0*/  EXIT ;  /* 0x000000000000794d */ /* 0x000fea0003800000 */
.L_x_2:
[----:B------:R-:W-:-:S00]  /*0500*/  BRA `(.L_x_2) ;  /* 0xfffffffc00fc7947 */ /* 0x000fc0000383ffff */
[----:B------:R-:W-:-:S00]  /*0510*/  NOP ;  /* 0x0000000000007918 */ /* 0x000fc00000000000 */
        /* <DEDUP_REMOVED lines=14> */
.L_x_7:


//--------------------- .text._Z17KernPrefixSumRowsPiS_ii --------------------------
	.section	.text._Z17KernPrefixSumRowsPiS_ii,"ax",@progbits
	.align	128
        .global         _Z17KernPrefixSumRowsPiS_ii
        .type           _Z17KernPrefixSumRowsPiS_ii,@function
        .size           _Z17KernPrefixSumRowsPiS_ii,(.L_x_8 - _Z17KernPrefixSumRowsPiS_ii)
        .other          _Z17KernPrefixSumRowsPiS_ii,@"STO_CUDA_ENTRY STV_DEFAULT"
_Z17KernPrefixSumRowsPiS_ii:
.text._Z17KernPrefixSumRowsPiS_ii:
[----:B------:R-:W-:Y:S01]  /*0000*/  LDC R1, c[0x0][0x37c] ;  /* 0x0000df00ff017b82 */ /* 0x000fe20000000800 */
[----:B------:R-:W0:Y:S07]  /*0010*/  S2R R12, SR_TID.X ;  /* 0x00000000000c7919 */ /* 0x000e2e0000002100 */
[----:B------:R-:W1:Y:S01]  /*0020*/  S2UR UR4, SR_CTAID.Y ;  /* 0x00000000000479c3 */ /* 0x000e620000002600 */
[----:B------:R-:W2:Y:S01]  /*0030*/  LDCU.64 UR6, c[0x0][0x388] ;  /* 0x00007100ff0677ac */ /* 0x000ea20008000a00 */
[----:B------:R-:W-:-:S02]  /*0040*/  IMAD.MOV.U32 R8, RZ, RZ, RZ ;  /* 0x000000ffff087224 */ /* 0x000fc400078e00ff */
[----:B------:R-:W-:Y:S01]  /*0050*/  IMAD.MOV.U32 R10, RZ, RZ, RZ ;  /* 0x000000ffff0a7224 */ /* 0x000fe200078e00ff */
[----:B------:R-:W3:Y:S03]  /*0060*/  LDCU.64 UR10, c[0x0][0x358] ;  /* 0x00006b00ff0a77ac */ /* 0x000ee60008000a00 */
[----:B------:R-:W1:Y:S01]  /*0070*/  LDC R3, c[0x0][0x394] ;  /* 0x0000e500ff037b82 */ /* 0x000e620000000800 */
[----:B0-----:R-:W-:Y:S02]  /*0080*/  IMAD.SHL.U32 R5, R12, 0x2, RZ ;  /* 0x000000020c057824 */ /* 0x001fe400078e00ff */
[----:B-1----:R-:W-:Y:S02]  /*0090*/  IMAD R4, R3, UR4, RZ ;  /* 0x0000000403047c24 */ /* 0x002fe4000f8e02ff */
[C---:B------:R-:W-:Y:S01]  /*00a0*/  VIADD R0, R5.reuse, 0x1 ;  /* 0x0000000105007836 */ /* 0x040fe20000000000 */
[----:B------:R-:W-:-:S02]  /*00b0*/  ISETP.GE.AND P1, PT, R5, R3, PT ;  /* 0x000000030500720c */ /* 0x000fc40003f26270 */
[----:B------:R-:W-:Y:S02]  /*00c0*/  IADD3 R2, P2, PT, R4, R5, RZ ;  /* 0x0000000504027210 */ /* 0x000fe40007f5e0ff */
[----:B------:R-:W-:Y:S02]  /*00d0*/  ISETP.GE.AND P0, PT, R0, R3, PT ;  /* 0x000000030000720c */ /* 0x000fe40003f06270 */
[----:B------:R-:W-:Y:S02]  /*00e0*/  LEA.HI.X.SX32 R3, R4, RZ, 0x1, P2 ;  /* 0x000000ff04037211 */ /* 0x000fe400010f0eff */
[----:B--2---:R-:W-:-:S04]  /*00f0*/  LEA R6, P2, R2, UR6, 0x2 ;  /* 0x0000000602067c11 */ /* 0x004fc8000f8410ff */
[----:B------:R-:W-:Y:S01]  /*0100*/  LEA.HI.X R7, R2, UR7, R3, 0x2, P2 ;  /* 0x0000000702077c11 */ /* 0x000fe200090f1403 */
[----:B------:R-:W0:Y:S04]  /*0110*/  S2UR UR5, SR_CgaCtaId ;  /* 0x00000000000579c3 */ /* 0x000e280000008800 */
[----:B---3--:R-:W2:Y:S04]  /*0120*/  @!P1 LDG.E R8, desc[UR10][R6.64] ;  /* 0x0000000a06089981 */ /* 0x008ea8000c1e1900 */
[----:B------:R1:W3:Y:S01]  /*0130*/  @!P0 LDG.E R10, desc[UR10][R6.64+0x4] ;  /* 0x0000040a060a8981 */ /* 0x0002e2000c1e1900 */
[----:B------:R-:W-:Y:S01]  /*0140*/  UMOV UR4, 0x400 ;  /* 0x0000040000047882 */ /* 0x000fe20000000000 */
[----:B------:R-:W4:Y:S01]  /*0150*/  LDC.64 R2, c[0x0][0x380] ;  /* 0x0000e000ff027b82 */ /* 0x000f220000000a00 */
[----:B------:R-:W5:Y:S01]  /*0160*/  LDCU UR7, c[0x0][0x360] ;  /* 0x00006c00ff0777ac */ /* 0x000f620008000800 */
[----:B-1----:R-:W-:Y:S01]  /*0170*/  IMAD.MOV.U32 R7, RZ, RZ, 0x1 ;  /* 0x00000001ff077424 */ /* 0x002fe200078e00ff */
[----:B0-----:R-:W-:-:S02]  /*0180*/  ULEA UR5, UR5, UR4, 0x18 ;  /* 0x0000000405057291 */ /* 0x001fc4000f8ec0ff */
[----:B-----5:R-:W-:-:S04]  /*0190*/  USHF.L.U32 UR8, UR7, 0x1, URZ ;  /* 0x0000000107087899 */ /* 0x020fc800080006ff */
[----:B------:R-:W-:Y:S01]  /*01a0*/  LEA R9, R5, UR5, 0x2 ;  /* 0x0000000505097c11 */ /* 0x000fe2000f8e10ff */
[----:B------:R-:W-:Y:S01]  /*01b0*/  UMOV UR4, UR7 ;  /* 0x0000000700047c82 */ /* 0x000fe20008000000 */
[----:B----4-:R-:W-:-:S03]  /*01c0*/  IMAD.WIDE R2, R4, 0x4, R2 ;  /* 0x0000000404027825 */ /* 0x010fc600078e0202 */
[----:B--2---:R0:W-:Y:S04]  /*01d0*/  STS [R9], R8 ;  /* 0x0000000809007388 */ /* 0x0041e80000000800 */
[----:B---3--:R0:W-:Y:S02]  /*01e0*/  STS [R9+0x4], R10 ;  /* 0x0000040a09007388 */ /* 0x0081e40000000800 */
.L_x_3:
        /* <DEDUP_REMOVED lines=19> */
.L_x_4:
[----:B------:R-:W-:Y:S01]  /*0320*/  BAR.SYNC.DEFER_BLOCKING 0x0 ;  /* 0x0000000000007b1d */ /* 0x000fe20000010000 */
[----:B------:R-:W-:Y:S01]  /*0330*/  ISETP.GE.U32.AND P0, PT, R12, UR4, PT ;  /* 0x000000040c007c0c */ /* 0x000fe2000bf06070 */
[----:B------:R-:W-:Y:S01]  /*0340*/  USHF.L.U32 UR4, UR4, 0x1, URZ ;  /* 0x0000000104047899 */ /* 0x000fe200080006ff */
[----:B------:R-:W-:-:S03]  /*0350*/  SHF.R.U32.HI R7, RZ, 0x1, R7 ;  /* 0x00000001ff077819 */ /* 0x000fc60000011607 */
[----:B------:R-:W-:-:S08]  /*0360*/  UISETP.GE.AND UP0, UPT, UR4, UR8, UPT ;  /* 0x000000080400728c */ /* 0x000fd0000bf06270 */
[----:B--2---:R-:W-:-:S05]  /*0370*/  @!P0 IMAD R4, R0, R7, RZ ;  /* 0x0000000700048224 */ /* 0x004fca00078e02ff */
[----:B------:R-:W-:-:S05]  /*0380*/  @!P0 LEA R4, R4, UR5, 0x2 ;  /* 0x0000000504048c11 */ /* 0x000fca000f8e10ff */
[----:B0-----:R-:W-:Y:S01]  /*0390*/  @!P0 IMAD R8, R7, 0x4, R4 ;  /* 0x0000000407088824 */ /* 0x001fe200078e0204 */
[----:B------:R-:W-:Y:S04]  /*03a0*/  @!P0 LDS R6, [R4+-0x4] ;  /* 0xfffffc0004068984 */ /* 0x000fe80000000800 */
[----:B------:R-:W0:Y:S02]  /*03b0*/  @!P0 LDS R13, [R8+-0x4] ;  /* 0xfffffc00080d8984 */ /* 0x000e240000000800 */
[----:B0-----:R-:W-:Y:S02]  /*03c0*/  @!P0 IMAD.IADD R15, R6, 0x1, R13 ;  /* 0x00000001060f8824 */ /* 0x001fe400078e020d */
[----:B------:R2:W-:Y:S04]  /*03d0*/  @!P0 STS [R4+-0x4], R13 ;  /* 0xfffffc0d04008388 */ /* 0x0005e80000000800 */
[----:B------:R2:W-:Y:S01]  /*03e0*/  @!P0 STS [R8+-0x4], R15 ;  /* 0xfffffc0f08008388 */ /* 0x0005e20000000800 */
[----:B------:R-:W-:Y:S05]  /*03f0*/  BRA.U !UP0, `(.L_x_4) ;  /* 0xfffffffd08c87547 */ /* 0x000fea000b83ffff */
[----:B------:R-:W0:Y:S08]  /*0400*/  LDC R6, c[0x0][0x394] ;  /* 0x0000e500ff067b82 */ /* 0x000e300000000800 */
[----:B------:R-:W-:Y:S01]  /*0410*/  BAR.SYNC.DEFER_BLOCKING 0x0 ;  /* 0x0000000000007b1d */ /* 0x000fe20000010000 */
[C---:B--2---:R-:W-:Y:S02]  /*0420*/  LEA R4, P0, R5.reuse, R2, 0x2 ;  /* 0x0000000205047211 */ /* 0x044fe400078010ff */
[----:B0-----:R-:W-:-:S02]  /*0430*/  ISETP.GE.AND P1, PT, R5, R6, PT ;  /* 0x000000060500720c */ /* 0x001fc40003f26270 */
[----:B------:R-:W-:Y:S02]  /*0440*/  ISETP.GE.AND P2, PT, R0, R6, PT ;  /* 0x000000060000720c */ /* 0x000fe40003f46270 */
[----:B------:R-:W-:-:S09]  /*0450*/  LEA.HI.X R5, R5, R3, RZ, 0x2, P0 ;  /* 0x0000000305057211 */ /* 0x000fd200000f14ff */
[----:B------:R-:W0:Y:S04]  /*0460*/  @!P1 LDS R7, [R9] ;  /* 0x0000000009079984 */ /* 0x000e280000000800 */
[----:B0-----:R0:W-:Y:S01]  /*0470*/  @!P1 STG.E desc[UR10][R4.64+-0x4], R7 ;  /* 0xfffffc0704009986 */ /* 0x0011e2000c10190a */
[----:B------:R-:W-:Y:S05]  /*0480*/  @P2 EXIT ;  /* 0x000000000000294d */ /* 0x000fea0003800000 */
[----:B------:R-:W2:Y:S01]  /*0490*/  LDS R9, [R9+0x4] ;  /* 0x0000040009097984 */ /* 0x000ea20000000800 */
[----:B0-----:R-:W-:-:S04]  /*04a0*/  VIADD R7, R6, 0xffffffff ;  /* 0xffffffff06077836 */ /* 0x001fc80000000000 */
[----:B------:R-:W-:Y:S01]  /*04b0*/  IMAD.WIDE.U32 R2, R7, 0x4, R2 ;  /* 0x0000000407027825 */ /* 0x000fe200078e0002 */
[----:B--2---:R-:W-:Y:S04]  /*04c0*/  STG.E desc[UR10][R4.64], R9 ;  /* 0x0000000904007986 */ /* 0x004fe8000c10190a */
[----:B-1----:R-:W-:Y:S01]  /*04d0*/  STG.E desc[UR10][R2.64], R11 ;  /* 0x0000000b02007986 */ /* 0x002fe2000c10190a */
[----:B------:R-:W-:Y:S05]  /*04e0*/  EXIT ;  /* 0x000000000000794d */ /* 0x000fea0003800000 */
.L_x_5:
        /* <DEDUP_REMOVED lines=9> */
.L_x_8:


//--------------------- .text._Z9transposePiS_ii  --------------------------
	.section	.text._Z9transposePiS_ii,"ax",@progbits
	.align	128
        .global         _Z9transposePiS_ii
        .type           _Z9transposePiS_ii,@function
        .size           _Z9transposePiS_ii,(.L_x_9 - _Z9transposePiS_ii)
        .other          _Z9transposePiS_ii,@"STO_CUDA_ENTRY STV_DEFAULT"
_Z9transposePiS_ii:
.text._Z9transposePiS_ii:
[----:B------:R-:W-:Y:S01]  /*0000*/  LDC R1, c[0x0][0x37c] ;  /* 0x0000df00ff017b82 */ /* 0x000fe20000000800 */
[----:B------:R-:W0:Y:S07]  /*0010*/  S2R R11, SR_TID.Y ;  /* 0x00000000000b7919 */ /* 0x000e2e0000002200 */
[----:B------:R-:W1:Y:S01]  /*0020*/  S2UR UR5, SR_CTAID.Y ;  /* 0x00000000000579c3 */ /* 0x000e620000002600 */
[----:B------:R-:W2:Y:S01]  /*0030*/  LDCU UR6, c[0x0][0x360] ;  /* 0x00006c00ff0677ac */ /* 0x000ea20008000800 */
[----:B------:R-:W3:Y:S01]  /*0040*/  S2R R9, SR_TID.X ;  /* 0x0000000000097919 */ /* 0x000ee20000002100 */
[----:B------:R-:W1:Y:S05]  /*0050*/  LDCU UR7, c[0x0][0x364] ;  /* 0x00006c80ff0777ac */ /* 0x000e6a0008000800 */
[----:B------:R-:W2:Y:S01]  /*0060*/  S2UR UR4, SR_CTAID.X ;  /* 0x00000000000479c3 */ /* 0x000ea20000002500 */
[----:B------:R-:W4:Y:S01]  /*0070*/  LDCU.64 UR8, c[0x0][0x390] ;  /* 0x00007200ff0877ac */ /* 0x000f220008000a00 */
[----:B-1----:R-:W-:-:S06]  /*0080*/  UIMAD UR5, UR5, UR7, URZ ;  /* 0x00000007050572a4 */ /* 0x002fcc000f8e02ff */
[----:B0-----:R-:W-:Y:S01]  /*0090*/  VIADD R5, R11, UR5 ;  /* 0x000000050b057c36 */ /* 0x001fe20008000000 */
[----:B--2---:R-:W-:Y:S01]  /*00a0*/  UIMAD UR4, UR4, UR6, URZ ;  /* 0x00000006040472a4 */ /* 0x004fe2000f8e02ff */
[----:B------:R-:W0:Y:S03]  /*00b0*/  LDCU.64 UR6, c[0x0][0x358] ;  /* 0x00006b00ff0677ac */ /* 0x000e260008000a00 */
[----:B----4-:R-:W-:Y:S02]  /*00c0*/  ISETP.GE.AND P0, PT, R5, UR9, PT ;  /* 0x0000000905007c0c */ /* 0x010fe4000bf06270 */
[----:B---3--:R-:W-:-:S05]  /*00d0*/  VIADD R0, R9, UR4 ;  /* 0x0000000409007c36 */ /* 0x008fca0008000000 */
[----:B------:R-:W-:-:S13]  /*00e0*/  ISETP.GE.OR P0, PT, R0, UR8, P0 ;  /* 0x0000000800007c0c */ /* 0x000fda0008706670 */
[----:B------:R-:W1:Y:S01]  /*00f0*/  @!P0 LDC.64 R2, c[0x0][0x388] ;  /* 0x0000e200ff028b82 */ /* 0x000e620000000a00 */
[----:B------:R-:W-:-:S04]  /*0100*/  @!P0 IMAD R5, R5, UR8, R0 ;  /* 0x0000000805058c24 */ /* 0x000fc8000f8e0200 */
[----:B-1----:R-:W-:-:S06]  /*0110*/  @!P0 IMAD.WIDE R2, R5, 0x4, R2 ;  /* 0x0000000405028825 */ /* 0x002fcc00078e0202 */
[----:B0-----:R-:W2:Y:S01]  /*0120*/  @!P0 LDG.E R2, desc[UR6][R2.64] ;  /* 0x0000000602028981 */ /* 0x001ea2000c1e1900 */
[----:B------:R-:W-:Y:S01]  /*0130*/  @!P0 MOV R0, 0x400 ;  /* 0x0000040000008802 */ /* 0x000fe20000000f00 */
[----:B------:R-:W-:Y:S01]  /*0140*/  VIADD R7, R11, UR4 ;  /* 0x000000040b077c36 */ /* 0x000fe20008000000 */
[----:B------:R-:W-:Y:S01]  /*0150*/  IADD3 R4, PT, PT, R9, UR5, RZ ;  /* 0x0000000509047c10 */ /* 0x000fe2000fffe0ff */
[----:B------:R-:W0:Y:S03]  /*0160*/  @!P0 S2R R5, SR_CgaCtaId ;  /* 0x0000000000058919 */ /* 0x000e260000008800 */
[----:B------:R-:W-:-:S04]  /*0170*/  ISETP.GE.AND P1, PT, R4, UR9, PT ;  /* 0x0000000904007c0c */ /* 0x000fc8000bf26270 */
[----:B------:R-:W-:Y:S02]  /*0180*/  ISETP.GE.OR P1, PT, R7, UR8, P1 ;  /* 0x0000000807007c0c */ /* 0x000fe40008f26670 */
[----:B0-----:R-:W-:-:S04]  /*0190*/  @!P0 LEA R0, R5, R0, 0x18 ;  /* 0x0000000005008211 */ /* 0x001fc800078ec0ff */
[----:B------:R-:W-:-:S05]  /*01a0*/  @!P0 LEA R0, R11, R0, 0x7 ;  /* 0x000000000b008211 */ /* 0x000fca00078e38ff */
[----:B------:R-:W-:-:S05]  /*01b0*/  @!P0 IMAD R5, R9, 0x4, R0 ;  /* 0x0000000409058824 */ /* 0x000fca00078e0200 */
[----:B--2---:R0:W-:Y:S01]  /*01c0*/  @!P0 STS [R5], R2 ;  /* 0x0000000205008388 */ /* 0x0041e20000000800 */
[----:B------:R-:W-:Y:S06]  /*01d0*/  BAR.SYNC.DEFER_BLOCKING 0x0 ;  /* 0x0000000000007b1d */ /* 0x000fec0000010000 */
[----:B------:R-:W-:Y:S05]  /*01e0*/  @P1 EXIT ;  /* 0x000000000000194d */ /* 0x000fea0003800000 */
[----:B------:R-:W1:Y:S01]  /*01f0*/  S2UR UR5, SR_CgaCtaId ;  /* 0x00000000000579c3 */ /* 0x000e620000008800 */
[----:B------:R-:W-:Y:S01]  /*0200*/  UMOV UR4, 0x400 ;  /* 0x0000040000047882 */ /* 0x000fe20000000000 */
[----:B------:R-:W-:-:S06]  /*0210*/  IMAD R7, R7, UR9, R4 ;  /* 0x0000000907077c24 */ /* 0x000fcc000f8e0204 */
[----:B0-----:R-:W0:Y:S01]  /*0220*/  LDC.64 R2, c[0x0][0x380] ;  /* 0x0000e000ff027b82 */ /* 0x001e220000000a00 */
[----:B-1----:R-:W-:-:S06]  /*0230*/  ULEA UR4, UR5, UR4, 0x18 ;  /* 0x0000000405047291 */ /* 0x002fcc000f8ec0ff */
[----:B------:R-:W-:Y:S01]  /*0240*/  LEA R0, R9, UR4, 0x7 ;  /* 0x0000000409007c11 */ /* 0x000fe2000f8e38ff */
[----:B0-----:R-:W-:-:S03]  /*0250*/  IMAD.WIDE R2, R7, 0x4, R2 ;  /* 0x0000000407027825 */ /* 0x001fc600078e0202 */
[----:B------:R-:W-:-:S05]  /*0260*/  LEA R0, R11, R0, 0x2 ;  /* 0x000000000b007211 */ /* 0x000fca00078e10ff */
[----:B------:R-:W0:Y:S04]  /*0270*/  LDS R5, [R0] ;  /* 0x0000000000057984 */ /* 0x000e280000000800 */
[----:B0-----:R-:W-:Y:S01]  /*0280*/  STG.E desc[UR6][R2.64], R5 ;  /* 0x0000000502007986 */ /* 0x001fe2000c101906 */
[----:B------:R-:W-:Y:S05]  /*0290*/  EXIT ;  /* 0x000000000000794d */ /* 0x000fea0003800000 */
.L_x_6:
        /* <DEDUP_REMOVED lines=14> */
.L_x_9:


//--------------------- .nv.shared._Z22KernPrefixSumRowsTransPiS_ii --------------------------
	.section	.nv.shared._Z22KernPrefixSumRowsTransPiS_ii,"aw",@nobits
	.sectionflags	@""
	.align	16
	.zero		1024


//--------------------- .nv.shared.reserved.0     --------------------------
	.section	.nv.shared.reserved.0,"aw",@nobits
	.weak		__nv_reservedSMEM_offset_0_alias
	.size		__nv_reservedSMEM_offset_0_alias, 0, 64
	.other		__nv_reservedSMEM_offset_0_alias,@"STO_CUDA_RESERVED_SHARED STV_DEFAULT"
__nv_reservedSMEM_offset_0_alias:
	.zero		0
	.zero		64


//--------------------- .nv.shared._Z17KernPrefixSumRowsPiS_ii --------------------------
	.section	.nv.shared._Z17KernPrefixSumRowsPiS_ii,"aw",@nobits
	.sectionflags	@""
	.align	16
	.zero		1024


//--------------------- .nv.shared._Z9transposePiS_ii --------------------------
	.section	.nv.shared._Z9transposePiS_ii,"aw",@nobits
	.sectionflags	@""
	.align	16
.nv.shared._Z9transposePiS_ii:
	.zero		5120


//--------------------- .nv.constant0._Z22KernPrefixSumRowsTransPiS_ii --------------------------
	.section	.nv.constant0._Z22KernPrefixSumRowsTransPiS_ii,"a",@progbits
	.sectionflags	@""
	.align	4
.nv.constant0._Z22KernPrefixSumRowsTransPiS_ii:
	.zero		920


//--------------------- .nv.constant0._Z17KernPrefixSumRowsPiS_ii --------------------------
	.section	.nv.constant0._Z17KernPrefixSumRowsPiS_ii,"a",@progbits
	.sectionflags	@""
	.align	4
.nv.constant0._Z17KernPrefixSumRowsPiS_ii:
	.zero		920


//--------------------- .nv.constant0._Z9transposePiS_ii --------------------------
	.section	.nv.constant0._Z9transposePiS_ii,"a",@progbits
	.sectionflags	@""
	.align	4
.nv.constant0._Z9transposePiS_ii:
	.zero		920


//--------------------- SYMBOLS --------------------------

	.type		.nv.reservedSmem.offset0,@object
	.size		.nv.reservedSmem.offset0,0x4
	.type		.nv.reservedSmem.cap,@object
	.size		.nv.reservedSmem.cap,0x4
